	.headerflags	@"EF_CUDA_TEXMODE_UNIFIED EF_CUDA_64BIT_ADDRESS EF_CUDA_ACCELERATORS EF_CUDA_SM90 EF_CUDA_VIRTUAL_SM(EF_CUDA_SM90)"
	.elftype	@"ET_EXEC"


//--------------------- .nv.info                  --------------------------
	.section	.nv.info,"",@"SHT_CUDA_INFO"
	.align	4


	//----- nvinfo : EIATTR_REGCOUNT
	.align		4
        /*0000*/ 	.byte	0x04, 0x2f
        /*0002*/ 	.short	(.L_1 - .L_0)
	.align		4
.L_0:
        /*0004*/ 	.word	index@(triton_poi_fused_add_native_batch_norm_backward_14)
        /*0008*/ 	.word	0x0000001e


	//----- nvinfo : EIATTR_MIN_STACK_SIZE
	.align		4
.L_1:
        /*000c*/ 	.byte	0x04, 0x12
        /*000e*/ 	.short	(.L_3 - .L_2)
	.align		4
.L_2:
        /*0010*/ 	.word	index@(triton_poi_fused_add_native_batch_norm_backward_14)
        /*0014*/ 	.word	0x00000000


	//----- nvinfo : EIATTR_FRAME_SIZE
	.align		4
.L_3:
        /*0018*/ 	.byte	0x04, 0x11
        /*001a*/ 	.short	(.L_5 - .L_4)
	.align		4
.L_4:
        /*001c*/ 	.word	index@(triton_poi_fused_add_native_batch_norm_backward_14)
        /*0020*/ 	.word	0x00000000


	//----- nvinfo : EIATTR_MIN_STACK_SIZE
	.align		4
.L_5:
        /*0024*/ 	.byte	0x04, 0x12
        /*0026*/ 	.short	(.L_7 - .L_6)
	.align		4
.L_6:
        /*0028*/ 	.word	index@(triton_poi_fused_add_native_batch_norm_backward_14)
        /*002c*/ 	.word	0x00000000
.L_7:


//--------------------- .nv.info.triton_poi_fused_add_native_batch_norm_backward_14 --------------------------
	.section	.nv.info.triton_poi_fused_add_native_batch_norm_backward_14,"",@"SHT_CUDA_INFO"
	.sectionflags	@""
	.align	4


	//----- nvinfo : EIATTR_CUDA_API_VERSION
	.align		4
        /*0000*/ 	.byte	0x04, 0x37
        /*0002*/ 	.short	(.L_9 - .L_8)
.L_8:
        /*0004*/ 	.word	0x0000007c


	//----- nvinfo : EIATTR_KPARAM_INFO
	.align		4
.L_9:
        /*0008*/ 	.byte	0x04, 0x17
        /*000a*/ 	.short	(.L_11 - .L_10)
.L_10:
        /*000c*/ 	.word	0x00000000
        /*0010*/ 	.short	0x0009
        /*0012*/ 	.short	0x0048
        /*0014*/ 	.byte	0x00, 0xf0, 0x11, 0x00


	//----- nvinfo : EIATTR_KPARAM_INFO
	.align		4
.L_11:
        /*0018*/ 	.byte	0x04, 0x17
        /*001a*/ 	.short	(.L_13 - .L_12)
.L_12:
        /*001c*/ 	.word	0x00000000
        /*0020*/ 	.short	0x0008
        /*0022*/ 	.short	0x0040
        /*0024*/ 	.byte	0x00, 0xf4, 0x21, 0x00


	//----- nvinfo : EIATTR_KPARAM_INFO
	.align		4
.L_13:
        /*0028*/ 	.byte	0x04, 0x17
        /*002a*/ 	.short	(.L_15 - .L_14)
.L_14:
        /*002c*/ 	.word	0x00000000
        /*0030*/ 	.short	0x0007
        /*0032*/ 	.short	0x0038
        /*0034*/ 	.byte	0x00, 0xf4, 0x21, 0x00


	//----- nvinfo : EIATTR_KPARAM_INFO
	.align		4
.L_15:
        /*0038*/ 	.byte	0x04, 0x17
        /*003a*/ 	.short	(.L_17 - .L_16)
.L_16:
        /*003c*/ 	.word	0x00000000
        /*0040*/ 	.short	0x0006
        /*0042*/ 	.short	0x0030
        /*0044*/ 	.byte	0x00, 0xf4, 0x21, 0x00


	//----- nvinfo : EIATTR_KPARAM_INFO
	.align		4
.L_17:
        /*0048*/ 	.byte	0x04, 0x17
        /*004a*/ 	.short	(.L_19 - .L_18)
.L_18:
        /*004c*/ 	.word	0x00000000
        /*0050*/ 	.short	0x0005
        /*0052*/ 	.short	0x0028
        /*0054*/ 	.byte	0x00, 0xf4, 0x21, 0x00


	//----- nvinfo : EIATTR_KPARAM_INFO
	.align		4
.L_19:
        /*0058*/ 	.byte	0x04, 0x17
        /*005a*/ 	.short	(.L_21 - .L_20)
.L_20:
        /*005c*/ 	.word	0x00000000
        /*0060*/ 	.short	0x0004
        /*0062*/ 	.short	0x0020
        /*0064*/ 	.byte	0x00, 0xf4, 0x21, 0x00


	//----- nvinfo : EIATTR_KPARAM_INFO
	.align		4
.L_21:
        /*0068*/ 	.byte	0x04, 0x17
        /*006a*/ 	.short	(.L_23 - .L_22)
.L_22:
        /*006c*/ 	.word	0x00000000
        /*0070*/ 	.short	0x0003
        /*0072*/ 	.short	0x0018
        /*0074*/ 	.byte	0x00, 0xf4, 0x21, 0x00


	//----- nvinfo : EIATTR_KPARAM_INFO
	.align		4
.L_23:
        /*0078*/ 	.byte	0x04, 0x17
        /*007a*/ 	.short	(.L_25 - .L_24)
.L_24:
        /*007c*/ 	.word	0x00000000
        /*0080*/ 	.short	0x0002
        /*0082*/ 	.short	0x0010
        /*0084*/ 	.byte	0x00, 0xf4, 0x21, 0x00


	//----- nvinfo : EIATTR_KPARAM_INFO
	.align		4
.L_25:
        /*0088*/ 	.byte	0x04, 0x17
        /*008a*/ 	.short	(.L_27 - .L_26)
.L_26:
        /*008c*/ 	.word	0x00000000
        /*0090*/ 	.short	0x0001
        /*0092*/ 	.short	0x0008
        /*0094*/ 	.byte	0x00, 0xf4, 0x21, 0x00


	//----- nvinfo : EIATTR_KPARAM_INFO
	.align		4
.L_27:
        /*0098*/ 	.byte	0x04, 0x17
        /*009a*/ 	.short	(.L_29 - .L_28)
.L_28:
        /*009c*/ 	.word	0x00000000
        /*00a0*/ 	.short	0x0000
        /*00a2*/ 	.short	0x0000
        /*00a4*/ 	.byte	0x00, 0xf4, 0x21, 0x00


	//----- nvinfo : EIATTR_SPARSE_MMA_MASK
	.align		4
.L_29:
        /*00a8*/ 	.byte	0x03, 0x50
        /*00aa*/ 	.short	0x0000


	//----- nvinfo : EIATTR_MAXREG_COUNT
	.align		4
        /*00ac*/ 	.byte	0x03, 0x1b
        /*00ae*/ 	.short	0x00ff


	//----- nvinfo : EIATTR_EXIT_INSTR_OFFSETS
	.align		4
        /*00b0*/ 	.byte	0x04, 0x1c
        /*00b2*/ 	.short	(.L_31 - .L_30)


	//   ....[0]....
.L_30:
        /*00b4*/ 	.word	0x00000330


	//----- nvinfo : EIATTR_REQNTID
	.align		4
.L_31:
        /*00b8*/ 	.byte	0x04, 0x10
        /*00ba*/ 	.short	(.L_33 - .L_32)
.L_32:
        /*00bc*/ 	.word	0x00000100
        /*00c0*/ 	.word	0x00000001
        /*00c4*/ 	.word	0x00000001


	//----- nvinfo : EIATTR_CBANK_PARAM_SIZE
	.align		4
.L_33:
        /*00c8*/ 	.byte	0x03, 0x19
        /*00ca*/ 	.short	0x004c


	//----- nvinfo : EIATTR_PARAM_CBANK
	.align		4
        /*00cc*/ 	.byte	0x04, 0x0a
        /*00ce*/ 	.short	(.L_35 - .L_34)
	.align		4
.L_34:
        /*00d0*/ 	.word	index@(.nv.constant0.triton_poi_fused_add_native_batch_norm_backward_14)
        /*00d4*/ 	.short	0x0210
        /*00d6*/ 	.short	0x004c


	//----- nvinfo : EIATTR_SW_WAR
	.align		4
.L_35:
        /*00d8*/ 	.byte	0x04, 0x36
        /*00da*/ 	.short	(.L_37 - .L_36)
.L_36:
        /*00dc*/ 	.word	0x00000008
.L_37:


//--------------------- .nv.callgraph             --------------------------
	.section	.nv.callgraph,"",@"SHT_CUDA_CALLGRAPH"
	.align	4
	.sectionentsize	8
	.align		4
        /*0000*/ 	.word	0x00000000
	.align		4
        /*0004*/ 	.word	0xffffffff
	.align		4
        /*0008*/ 	.word	0x00000000
	.align		4
        /*000c*/ 	.word	0xfffffffe
	.align		4
        /*0010*/ 	.word	0x00000000
	.align		4
        /*0014*/ 	.word	0xfffffffd
	.align		4
        /*0018*/ 	.word	0x00000000
	.align		4
        /*001c*/ 	.word	0xfffffffc


//--------------------- .text.triton_poi_fused_add_native_batch_norm_backward_14 --------------------------
	.section	.text.triton_poi_fused_add_native_batch_norm_backward_14,"ax",@progbits
	.align	128
        .global         triton_poi_fused_add_native_batch_norm_backward_14
        .type           triton_poi_fused_add_native_batch_norm_backward_14,@function
        .size           triton_poi_fused_add_native_batch_norm_backward_14,(.L_x_1 - triton_poi_fused_add_native_batch_norm_backward_14)
        .other          triton_poi_fused_add_native_batch_norm_backward_14,@"STO_CUDA_ENTRY STV_DEFAULT"
triton_poi_fused_add_native_batch_norm_backward_14:
.text.triton_poi_fused_add_native_batch_norm_backward_14:
[----:B------:R-:W-:Y:S01]  /*0000*/  LDC R1, c[0x0][0x28] ;  /* 0x00000a00ff017b82 */ /* 0x000fe20000000800 */
[----:B------:R-:W1:Y:S07]  /*0010*/  S2R R0, SR_TID.X ;  /* 0x0000000000007919 */ /* 0x000e6e0000002100 */
[----:B------:R-:W2:Y:S01]  /*0020*/  LDC.64 R14, c[0x0][0x218] ;  /* 0x00008600ff0e7b82 */ /* 0x000ea20000000a00 */
[----:B------:R-:W-:Y:S01]  /*0030*/  ULDC.64 UR4, c[0x0][0x208] ;  /* 0x0000820000047ab9 */ /* 0x000fe20000000a00 */
[----:B------:R-:W3:Y:S06]  /*0040*/  S2R R7, SR_CTAID.X ;  /* 0x0000000000077919 */ /* 0x000eec0000002500 */
[----:B------:R-:W4:Y:S08]  /*0050*/  LDC.64 R4, c[0x0][0x220] ;  /* 0x00008800ff047b82 */ /* 0x000f300000000a00 */
[----:B------:R-:W5:Y:S08]  /*0060*/  LDC.64 R2, c[0x0][0x228] ;  /* 0x00008a00ff027b82 */ /* 0x000f700000000a00 */
[----:B------:R-:W5:Y:S01]  /*0070*/  LDC.64 R12, c[0x0][0x240] ;  /* 0x00009000ff0c7b82 */ /* 0x000f620000000a00 */
[----:B-1----:R-:W-:-:S07]  /*0080*/  SHF.L.U32 R0, R0, 0x1, RZ ;  /* 0x0000000100007819 */ /* 0x002fce00000006ff */
[----:B------:R-:W1:Y:S01]  /*0090*/  LDC.64 R10, c[0x0][0x238] ;  /* 0x00008e00ff0a7b82 */ /* 0x000e620000000a00 */
[----:B------:R-:W-:-:S04]  /*00a0*/  LOP3.LUT R0, R0, 0x1fe, RZ, 0xc0, !PT ;  /* 0x000001fe00007812 */ /* 0x000fc800078ec0ff */
[----:B---3--:R-:W-:-:S03]  /*00b0*/  LEA R0, R7, R0, 0x9 ;  /* 0x0000000007007211 */ /* 0x008fc600078e48ff */
[----:B------:R-:W3:Y:S02]  /*00c0*/  LDC.64 R8, c[0x0][0x230] ;  /* 0x00008c00ff087b82 */ /* 0x000ee40000000a00 */
[----:B------:R-:W-:-:S06]  /*00d0*/  IMAD.HI R16, R0, 0x66666667, RZ ;  /* 0x6666666700107827 */ /* 0x000fcc00078e02ff */
[----:B------:R-:W3:Y:S01]  /*00e0*/  LDC.64 R6, c[0x0][0x210] ;  /* 0x00008400ff067b82 */ /* 0x000ee20000000a00 */
[----:B------:R-:W-:Y:S01]  /*00f0*/  SHF.R.U32.HI R17, RZ, 0x1f, R16 ;  /* 0x0000001fff117819 */ /* 0x000fe20000011610 */
[----:B--2---:R-:W-:-:S03]  /*0100*/  IMAD.WIDE R18, R0, 0x4, R14 ;  /* 0x0000000400127825 */ /* 0x004fc600078e020e */
[----:B------:R-:W-:Y:S01]  /*0110*/  LEA.HI.SX32 R17, R16, R17, 0x1a ;  /* 0x0000001110117211 */ /* 0x000fe200078fd2ff */
[C---:B----4-:R-:W-:Y:S02]  /*0120*/  IMAD.WIDE R22, R0.reuse, 0x4, R4 ;  /* 0x0000000400167825 */ /* 0x050fe400078e0204 */
[----:B------:R2:W4:Y:S02]  /*0130*/  LDG.E.64 R4, desc[UR4][R18.64] ;  /* 0x0000000412047981 */ /* 0x000524000c1e1b00 */
[----:B------:R-:W-:Y:S02]  /*0140*/  IMAD R15, R17, -0xa0, R0 ;  /* 0xffffff60110f7824 */ /* 0x000fe400078e0200 */
[----:B-----5:R-:W-:Y:S02]  /*0150*/  IMAD.WIDE R24, R0, 0x4, R2 ;  /* 0x0000000400187825 */ /* 0x020fe400078e0202 */
[----:B------:R-:W4:Y:S02]  /*0160*/  LDG.E.64 R2, desc[UR4][R22.64] ;  /* 0x0000000416027981 */ /* 0x000f24000c1e1b00 */
[----:B0-----:R-:W-:-:S02]  /*0170*/  IMAD.WIDE R26, R15, 0x4, R12 ;  /* 0x000000040f1a7825 */ /* 0x001fc400078e020c */
[----:B------:R-:W5:Y:S01]  /*0180*/  LDG.E.64 R12, desc[UR4][R24.64] ;  /* 0x00000004180c7981 */ /* 0x000f62000c1e1b00 */
[----:B--2---:R-:W0:Y:S01]  /*0190*/  LDC.64 R18, c[0x0][0x248] ;  /* 0x00009200ff127b82 */ /* 0x004e220000000a00 */
[C---:B-1----:R-:W-:Y:S02]  /*01a0*/  IMAD.WIDE R16, R15.reuse, 0x4, R10 ;  /* 0x000000040f107825 */ /* 0x042fe400078e020a */
[----:B------:R-:W2:Y:S02]  /*01b0*/  LDG.E.EL.64 R10, desc[UR4][R26.64] ;  /* 0x000000041a0a7981 */ /* 0x000ea4000c2e1b00 */
[----:B---3--:R-:W-:Y:S02]  /*01c0*/  IMAD.WIDE R6, R0, 0x4, R6 ;  /* 0x0000000400067825 */ /* 0x008fe400078e0206 */
[----:B------:R-:W3:Y:S02]  /*01d0*/  LDG.E.EL.64 R16, desc[UR4][R16.64] ;  /* 0x0000000410107981 */ /* 0x000ee4000c2e1b00 */
[----:B------:R-:W-:-:S02]  /*01e0*/  IMAD.WIDE R20, R15, 0x4, R8 ;  /* 0x000000040f147825 */ /* 0x000fc400078e0208 */
[----:B------:R-:W3:Y:S01]  /*01f0*/  LDG.E.64 R8, desc[UR4][R6.64] ;  /* 0x0000000406087981 */ /* 0x000ee2000c1e1b00 */
[----:B------:R-:W1:Y:S03]  /*0200*/  LDC.64 R14, c[0x0][0x250] ;  /* 0x00009400ff0e7b82 */ /* 0x000e660000000a00 */
[----:B------:R-:W3:Y:S01]  /*0210*/  LDG.E.EL.64 R20, desc[UR4][R20.64] ;  /* 0x0000000414147981 */ /* 0x000ee2000c2e1b00 */
[----:B0-----:R-:W-:-:S04]  /*0220*/  IMAD.WIDE R18, R0, 0x4, R18 ;  /* 0x0000000400127825 */ /* 0x001fc800078e0212 */
[----:B-1----:R-:W-:-:S04]  /*0230*/  IMAD.WIDE R14, R0, 0x4, R14 ;  /* 0x00000004000e7825 */ /* 0x002fc800078e020e */
[----:B----4-:R-:W-:Y:S01]  /*0240*/  FADD R23, R4, R2 ;  /* 0x0000000204177221 */ /* 0x010fe20000000000 */
[----:B------:R-:W-:-:S03]  /*0250*/  FADD R2, R5, R3 ;  /* 0x0000000305027221 */ /* 0x000fc60000000000 */
[--C-:B-----5:R-:W-:Y:S01]  /*0260*/  FADD R3, R12, R23.reuse ;  /* 0x000000170c037221 */ /* 0x120fe20000000000 */
[--C-:B------:R-:W-:Y:S01]  /*0270*/  FADD R4, R13, R2.reuse ;  /* 0x000000020d047221 */ /* 0x100fe20000000000 */
[----:B--2---:R-:W-:Y:S01]  /*0280*/  FADD R11, -R11, R2 ;  /* 0x000000020b0b7221 */ /* 0x004fe20000000100 */
[----:B------:R-:W-:Y:S01]  /*0290*/  FADD R10, -R10, R23 ;  /* 0x000000170a0a7221 */ /* 0x000fe20000000100 */
[--C-:B---3--:R-:W-:Y:S01]  /*02a0*/  FADD R5, R8, R3.reuse ;  /* 0x0000000308057221 */ /* 0x108fe20000000000 */
[--C-:B------:R-:W-:Y:S01]  /*02b0*/  FADD R2, R9, R4.reuse ;  /* 0x0000000409027221 */ /* 0x100fe20000000000 */
[----:B------:R-:W-:Y:S01]  /*02c0*/  FADD R16, -R16, R3 ;  /* 0x0000000310107221 */ /* 0x000fe20000000100 */
[----:B------:R-:W-:Y:S01]  /*02d0*/  FADD R17, -R17, R4 ;  /* 0x0000000411117221 */ /* 0x000fe20000000100 */
[----:B------:R-:W-:Y:S01]  /*02e0*/  FADD R20, -R20, R5 ;  /* 0x0000000514147221 */ /* 0x000fe20000000100 */
[----:B------:R-:W-:-:S05]  /*02f0*/  FADD R21, -R21, R2 ;  /* 0x0000000215157221 */ /* 0x000fca0000000100 */
[----:B------:R-:W-:Y:S04]  /*0300*/  STG.E.64 desc[UR4][R6.64], R20 ;  /* 0x0000001406007986 */ /* 0x000fe8000c101b04 */
[----:B------:R-:W-:Y:S04]  /*0310*/  STG.E.64 desc[UR4][R18.64], R16 ;  /* 0x0000001012007986 */ /* 0x000fe8000c101b04 */
[----:B------:R-:W-:Y:S01]  /*0320*/  STG.E.64 desc[UR4][R14.64], R10 ;  /* 0x0000000a0e007986 */ /* 0x000fe2000c101b04 */
[----:B------:R-:W-:Y:S05]  /*0330*/  EXIT ;  /* 0x000000000000794d */ /* 0x000fea0003800000 */
.L_x_0:
[----:B------:R-:W-:-:S00]  /*0340*/  BRA `(.L_x_0) ;  /* 0xfffffffc00fc7947 */ /* 0x000fc0000383ffff */
[----:B------:R-:W-:-:S00]  /*0350*/  NOP ;  /* 0x0000000000007918 */ /* 0x000fc00000000000 */
        /* <DEDUP_REMOVED lines=10> */
.L_x_1:


//--------------------- .nv.constant0.triton_poi_fused_add_native_batch_norm_backward_14 --------------------------
	.section	.nv.constant0.triton_poi_fused_add_native_batch_norm_backward_14,"a",@progbits
	.sectionflags	@""
	.align	4
.nv.constant0.triton_poi_fused_add_native_batch_norm_backward_14:
	.zero		604
